	.headerflags	@"EF_CUDA_TEXMODE_UNIFIED EF_CUDA_64BIT_ADDRESS EF_CUDA_SM86 EF_CUDA_VIRTUAL_SM(EF_CUDA_SM86)"
	.elftype	@"ET_EXEC"


//--------------------- .nv.info                  --------------------------
	.section	.nv.info,"",@"SHT_CUDA_INFO"
	.align	4


	//----- nvinfo : EIATTR_REGCOUNT
	.align		4
        /*0000*/ 	.byte	0x04, 0x2f
        /*0002*/ 	.short	(.L_1 - .L_0)
	.align		4
.L_0:
        /*0004*/ 	.word	index@(triton_red_fused_15)
        /*0008*/ 	.word	0x00000022


	//----- nvinfo : EIATTR_FRAME_SIZE
	.align		4
.L_1:
        /*000c*/ 	.byte	0x04, 0x11
        /*000e*/ 	.short	(.L_3 - .L_2)
	.align		4
.L_2:
        /*0010*/ 	.word	index@(triton_red_fused_15)
        /*0014*/ 	.word	0x00000000


	//----- nvinfo : EIATTR_MIN_STACK_SIZE
	.align		4
.L_3:
        /*0018*/ 	.byte	0x04, 0x12
        /*001a*/ 	.short	(.L_5 - .L_4)
	.align		4
.L_4:
        /*001c*/ 	.word	index@(triton_red_fused_15)
        /*0020*/ 	.word	0x00000000
.L_5:


//--------------------- .nv.info.triton_red_fused_15 --------------------------
	.section	.nv.info.triton_red_fused_15,"",@"SHT_CUDA_INFO"
	.sectionflags	@""
	.align	4


	//----- nvinfo : EIATTR_CUDA_API_VERSION
	.align		4
        /*0000*/ 	.byte	0x04, 0x37
        /*0002*/ 	.short	(.L_7 - .L_6)
.L_6:
        /*0004*/ 	.word	0x00000080


	//----- nvinfo : EIATTR_SW2861232_WAR
	.align		4
.L_7:
        /*0008*/ 	.byte	0x01, 0x35
	.zero		2


	//----- nvinfo : EIATTR_PARAM_CBANK
	.align		4
        /*000c*/ 	.byte	0x04, 0x0a
        /*000e*/ 	.short	(.L_9 - .L_8)
	.align		4
.L_8:
        /*0010*/ 	.word	index@(.nv.constant0.triton_red_fused_15)
        /*0014*/ 	.short	0x0160
        /*0016*/ 	.short	0x0020


	//----- nvinfo : EIATTR_CBANK_PARAM_SIZE
	.align		4
.L_9:
        /*0018*/ 	.byte	0x03, 0x19
        /*001a*/ 	.short	0x0020


	//----- nvinfo : EIATTR_KPARAM_INFO
	.align		4
        /*001c*/ 	.byte	0x04, 0x17
        /*001e*/ 	.short	(.L_11 - .L_10)
.L_10:
        /*0020*/ 	.word	0x00000000
        /*0024*/ 	.short	0x0004
        /*0026*/ 	.short	0x0018
        /*0028*/ 	.byte	0x00, 0xf4, 0x21, 0x00


	//----- nvinfo : EIATTR_KPARAM_INFO
	.align		4
.L_11:
        /*002c*/ 	.byte	0x04, 0x17
        /*002e*/ 	.short	(.L_13 - .L_12)
.L_12:
        /*0030*/ 	.word	0x00000000
        /*0034*/ 	.short	0x0003
        /*0036*/ 	.short	0x0014
        /*0038*/ 	.byte	0x00, 0xf0, 0x11, 0x00


	//----- nvinfo : EIATTR_KPARAM_INFO
	.align		4
.L_13:
        /*003c*/ 	.byte	0x04, 0x17
        /*003e*/ 	.short	(.L_15 - .L_14)
.L_14:
        /*0040*/ 	.word	0x00000000
        /*0044*/ 	.short	0x0002
        /*0046*/ 	.short	0x0010
        /*0048*/ 	.byte	0x00, 0xf0, 0x11, 0x00


	//----- nvinfo : EIATTR_KPARAM_INFO
	.align		4
.L_15:
        /*004c*/ 	.byte	0x04, 0x17
        /*004e*/ 	.short	(.L_17 - .L_16)
.L_16:
        /*0050*/ 	.word	0x00000000
        /*0054*/ 	.short	0x0001
        /*0056*/ 	.short	0x0008
        /*0058*/ 	.byte	0x00, 0xf4, 0x21, 0x00


	//----- nvinfo : EIATTR_KPARAM_INFO
	.align		4
.L_17:
        /*005c*/ 	.byte	0x04, 0x17
        /*005e*/ 	.short	(.L_19 - .L_18)
.L_18:
        /*0060*/ 	.word	0x00000000
        /*0064*/ 	.short	0x0000
        /*0066*/ 	.short	0x0000
        /*0068*/ 	.byte	0x00, 0xf4, 0x21, 0x00


	//----- nvinfo : EIATTR_MAXREG_COUNT
	.align		4
.L_19:
        /*006c*/ 	.byte	0x03, 0x1b
        /*006e*/ 	.short	0x00ff


	//----- nvinfo : EIATTR_COOP_GROUP_MASK_REGIDS
	.align		4
        /*0070*/ 	.byte	0x04, 0x29
        /*0072*/ 	.short	(.L_21 - .L_20)


	//   ....[0]....
.L_20:
        /*0074*/ 	.word	0xffffffff


	//   ....[1]....
        /*0078*/ 	.word	0xffffffff


	//   ....[2]....
        /*007c*/ 	.word	0xffffffff


	//   ....[3]....
        /*0080*/ 	.word	0xffffffff


	//   ....[4]....
        /*0084*/ 	.word	0xffffffff


	//   ....[5]....
        /*0088*/ 	.word	0xffffffff


	//----- nvinfo : EIATTR_COOP_GROUP_INSTR_OFFSETS
	.align		4
.L_21:
        /*008c*/ 	.byte	0x04, 0x28
        /*008e*/ 	.short	(.L_23 - .L_22)


	//   ....[0]....
.L_22:
        /*0090*/ 	.word	0x00000c90


	//   ....[1]....
        /*0094*/ 	.word	0x00000d00


	//   ....[2]....
        /*0098*/ 	.word	0x00000d90


	//   ....[3]....
        /*009c*/ 	.word	0x00000df0


	//   ....[4]....
        /*00a0*/ 	.word	0x00000e10


	//   ....[5]....
        /*00a4*/ 	.word	0x00000e40


	//----- nvinfo : EIATTR_EXIT_INSTR_OFFSETS
	.align		4
.L_23:
        /*00a8*/ 	.byte	0x04, 0x1c
        /*00aa*/ 	.short	(.L_25 - .L_24)


	//   ....[0]....
.L_24:
        /*00ac*/ 	.word	0x00001120


	//   ....[1]....
        /*00b0*/ 	.word	0x00002080


	//   ....[2]....
        /*00b4*/ 	.word	0x000020a0


	//----- nvinfo : EIATTR_REQNTID
	.align		4
.L_25:
        /*00b8*/ 	.byte	0x04, 0x10
        /*00ba*/ 	.short	(.L_27 - .L_26)
.L_26:
        /*00bc*/ 	.word	0x00000100
        /*00c0*/ 	.word	0x00000001
        /*00c4*/ 	.word	0x00000001


	//----- nvinfo : EIATTR_CRS_STACK_SIZE
	.align		4
.L_27:
        /*00c8*/ 	.byte	0x04, 0x1e
        /*00ca*/ 	.short	(.L_29 - .L_28)
.L_28:
        /*00cc*/ 	.word	0x00000000
.L_29:


//--------------------- .nv.callgraph             --------------------------
	.section	.nv.callgraph,"",@"SHT_CUDA_CALLGRAPH"
	.align	4
	.sectionentsize	8
	.align		4
        /*0000*/ 	.word	0x00000000
	.align		4
        /*0004*/ 	.word	0xffffffff
	.align		4
        /*0008*/ 	.word	0x00000000
	.align		4
        /*000c*/ 	.word	0xfffffffe
	.align		4
        /*0010*/ 	.word	0x00000000
	.align		4
        /*0014*/ 	.word	0xfffffffd
	.align		4
        /*0018*/ 	.word	0x00000000
	.align		4
        /*001c*/ 	.word	0xfffffffc


//--------------------- .nv.rel.action            --------------------------
	.section	.nv.rel.action,"",@"SHT_CUDA_RELOCINFO"
	.align	8
	.sectionentsize	8
        /*0000*/ 	.byte	0x73, 0x00, 0x00, 0x00, 0x00, 0x00, 0x00, 0x00, 0x00, 0x00, 0x00, 0x11, 0x25, 0x00, 0x05, 0x36


//--------------------- .nv.constant0.triton_red_fused_15 --------------------------
	.section	.nv.constant0.triton_red_fused_15,"a",@progbits
	.sectionflags	@""
	.align	4
.nv.constant0.triton_red_fused_15:
	.zero		384


//--------------------- .text.triton_red_fused_15 --------------------------
	.section	.text.triton_red_fused_15,"ax",@progbits
	.sectioninfo	@"SHI_REGISTERS=34"
	.align	128
        .global         triton_red_fused_15
        .type           triton_red_fused_15,@function
        .size           triton_red_fused_15,(.L_x_6 - triton_red_fused_15)
        .other          triton_red_fused_15,@"STO_CUDA_ENTRY STV_DEFAULT"
triton_red_fused_15:
.text.triton_red_fused_15:
[----:B------:R-:W-:Y:S02]  /*0000*/  MOV R1, c[0x0][0x28] ;  /* 0x00000a0000017a02 */ /* 0x000fe40000000f00 */
[----:B------:R-:W0:Y:S01]  /*0010*/  S2R R11, SR_TID.X ;  /* 0x00000000000b7919 */ /* 0x000e220000002100 */
[----:B------:R-:W-:Y:S03]  /*0020*/  BSSY B0, `(.L_x_0) ;  /* 0x00000c6000007945 */ /* 0x000fe60003800000 */
[----:B------:R-:W1:Y:S01]  /*0030*/  S2R R12, SR_CTAID.X ;  /* 0x00000000000c7919 */ /* 0x000e620000002500 */
[----:B0-----:R-:W-:Y:S02]  /*0040*/  SHF.R.U32.HI R15, RZ, 0x2, R11 ;  /* 0x00000002ff0f7819 */ /* 0x001fe4000001160b */
[----:B------:R-:W-:Y:S01]  /*0050*/  LOP3.LUT R10, R11, 0x3, RZ, 0xc0, !PT ;  /* 0x000000030b0a7812 */ /* 0x000fe200078ec0ff */
[----:B-1----:R-:W-:Y:S01]  /*0060*/  IMAD.SHL.U32 R0, R12, 0x40, RZ ;  /* 0x000000400c007824 */ /* 0x002fe200078e00ff */
[----:B------:R-:W-:-:S04]  /*0070*/  SGXT.U32 R15, R15, 0x6 ;  /* 0x000000060f0f781a */ /* 0x000fc80000000000 */
[C---:B------:R-:W-:Y:S01]  /*0080*/  LOP3.LUT R0, R15.reuse, R0, RZ, 0xfc, !PT ;  /* 0x000000000f007212 */ /* 0x040fe200078efcff */
[----:B------:R-:W-:-:S03]  /*0090*/  IMAD R15, R15, 0x144, RZ ;  /* 0x000001440f0f7824 */ /* 0x000fc600078e02ff */
[C---:B------:R-:W-:Y:S01]  /*00a0*/  ISETP.GE.AND P1, PT, R0.reuse, 0x2880, PT ;  /* 0x000028800000780c */ /* 0x040fe20003f26270 */
[----:B------:R-:W-:-:S05]  /*00b0*/  IMAD.HI R0, R0, 0x1948b0fd, RZ ;  /* 0x1948b0fd00007827 */ /* 0x000fca00078e02ff */
[----:B------:R-:W-:-:S04]  /*00c0*/  SHF.R.U32.HI R13, RZ, 0x1f, R0 ;  /* 0x0000001fff0d7819 */ /* 0x000fc80000011600 */
[----:B------:R-:W-:-:S03]  /*00d0*/  LEA.HI.SX32 R13, R0, R13, 0x1b ;  /* 0x0000000d000d7211 */ /* 0x000fc600078fdaff */
[----:B------:R-:W-:Y:S01]  /*00e0*/  @P1 PLOP3.LUT P0, PT, PT, PT, PT, 0x8, 0x0 ;  /* 0x000000000000181c */ /* 0x000fe20003f0e170 */
[----:B------:R-:W-:Y:S01]  /*00f0*/  @P1 IMAD.MOV.U32 R20, RZ, RZ, -0x800000 ;  /* 0xff800000ff141424 */ /* 0x000fe200078e00ff */
[----:B------:R-:W-:Y:S01]  /*0100*/  @P1 MOV R18, RZ ;  /* 0x000000ff00121202 */ /* 0x000fe20000000f00 */
[----:B------:R-:W-:Y:S05]  /*0110*/  @P1 BRA `(.L_x_1) ;  /* 0x00000b5000001947 */ /* 0x000fea0003800000 */
[----:B------:R-:W-:Y:S01]  /*0120*/  IMAD R0, R12, 0x5100, R15 ;  /* 0x000051000c007824 */ /* 0x000fe200078e020f */
[----:B------:R-:W-:Y:S01]  /*0130*/  UMOV UR4, 0x0 ;  /* 0x0000000000047882 */ /* 0x000fe20000000000 */
[----:B------:R-:W-:Y:S01]  /*0140*/  IMAD.MOV.U32 R14, RZ, RZ, 0x4 ;  /* 0x00000004ff0e7424 */ /* 0x000fe200078e00ff */
[----:B------:R-:W-:Y:S02]  /*0150*/  UMOV UR5, 0x14f00000 ;  /* 0x14f0000000057882 */ /* 0x000fe40000000000 */
[----:B------:R-:W-:Y:S02]  /*0160*/  LEA R19, R13, R0, 0x4 ;  /* 0x000000000d137211 */ /* 0x000fe400078e20ff */
[----:B------:R-:W-:-:S02]  /*0170*/  LOP3.LUT R17, R0, 0x3, R11, 0xf8, !PT ;  /* 0x0000000300117812 */ /* 0x000fc400078ef80b */
[----:B------:R-:W-:-:S03]  /*0180*/  IADD3 R19, R10, R19, RZ ;  /* 0x000000130a137210 */ /* 0x000fc60007ffe0ff */
[----:B------:R-:W-:-:S04]  /*0190*/  IMAD.WIDE R2, R17, R14, c[0x0][0x168] ;  /* 0x00005a0011027625 */ /* 0x000fc800078e020e */
[----:B------:R-:W-:Y:S02]  /*01a0*/  IMAD.WIDE R4, R19, R14, c[0x0][0x160] ;  /* 0x0000580013047625 */ /* 0x000fe400078e020e */
[----:B------:R-:W2:Y:S04]  /*01b0*/  LDG.E.EL R2, desc[UR4][R2.64] ;  /* 0x0000000402027981 */ /* 0x000ea8200c2e1900 */
[----:B------:R-:W2:Y:S01]  /*01c0*/  LDG.E.EL R5, desc[UR4][R4.64] ;  /* 0x0000000404057981 */ /* 0x000ea2200c2e1900 */
[----:B------:R-:W-:Y:S01]  /*01d0*/  IMAD.MOV.U32 R16, RZ, RZ, 0x4 ;  /* 0x00000004ff107424 */ /* 0x000fe200078e00ff */
[----:B--2---:R-:W-:-:S05]  /*01e0*/  FADD R7, R2, R5 ;  /* 0x0000000502077221 */ /* 0x004fca0000000000 */
[----:B------:R-:W-:-:S04]  /*01f0*/  FMNMX.NAN R20, R7, -INF , !PT ;  /* 0xff80000007147809 */ /* 0x000fc80007820000 */
[C---:B------:R-:W-:Y:S01]  /*0200*/  FSETP.NEU.AND P2, PT, R20.reuse, -INF , PT ;  /* 0xff8000001400780b */ /* 0x040fe20003f4d000 */
[----:B------:R-:W-:Y:S01]  /*0210*/  FADD R0, -R20, -INF ;  /* 0xff80000014007421 */ /* 0x000fe20000000100 */
[----:B------:R-:W-:-:S03]  /*0220*/  FADD R8, R7, -R20 ;  /* 0x8000001407087221 */ /* 0x000fc60000000000 */
[----:B------:R-:W-:Y:S01]  /*0230*/  FMUL R6, R0, 1.4426950216293334961 ;  /* 0x3fb8aa3b00067820 */ /* 0x000fe20000400000 */
[----:B------:R-:W-:-:S04]  /*0240*/  FMUL R8, R8, 1.4426950216293334961 ;  /* 0x3fb8aa3b08087820 */ /* 0x000fc80000400000 */
[----:B------:R-:W-:Y:S02]  /*0250*/  FSETP.GEU.AND P0, PT, R6, -126, PT ;  /* 0xc2fc00000600780b */ /* 0x000fe40003f0e000 */
[----:B------:R-:W-:-:S11]  /*0260*/  FSETP.GEU.AND P3, PT, R8, -126, PT ;  /* 0xc2fc00000800780b */ /* 0x000fd60003f6e000 */
[----:B------:R-:W-:Y:S02]  /*0270*/  @!P0 FMUL R6, R6, 0.5 ;  /* 0x3f00000006068820 */ /* 0x000fe40000400000 */
[----:B------:R-:W-:Y:S02]  /*0280*/  @!P3 FMUL R8, R8, 0.5 ;  /* 0x3f0000000808b820 */ /* 0x000fe40000400000 */
[----:B------:R-:W0:Y:S08]  /*0290*/  MUFU.EX2 R0, R6 ;  /* 0x0000000600007308 */ /* 0x000e300000000800 */
[----:B------:R-:W1:Y:S01]  /*02a0*/  MUFU.EX2 R2, R8 ;  /* 0x0000000800027308 */ /* 0x000e620000000800 */
[----:B0-----:R-:W-:Y:S01]  /*02b0*/  @!P0 FMUL R0, R0, R0 ;  /* 0x0000000000008220 */ /* 0x001fe20000400000 */
[----:B------:R-:W-:-:S04]  /*02c0*/  FSETP.NEU.AND P0, PT, R7, -INF , PT ;  /* 0xff8000000700780b */ /* 0x000fc80003f0d000 */
[----:B------:R-:W-:Y:S01]  /*02d0*/  FSEL R3, R0, 1, P2 ;  /* 0x3f80000000037808 */ /* 0x000fe20001000000 */
[----:B-1----:R-:W-:-:S05]  /*02e0*/  @!P3 FMUL R2, R2, R2 ;  /* 0x000000020202b220 */ /* 0x002fca0000400000 */
[----:B------:R-:W-:-:S05]  /*02f0*/  FSEL R0, R2, 1, P2 ;  /* 0x3f80000002007808 */ /* 0x000fca0001000000 */
[----:B------:R-:W-:Y:S01]  /*0300*/  FFMA R18, RZ, R3, R0 ;  /* 0x00000003ff127223 */ /* 0x000fe20000000000 */
[----:B------:R-:W-:Y:S02]  /*0310*/  MOV R0, RZ ;  /* 0x000000ff00007202 */ /* 0x000fe40000000f00 */
.L_x_2:
[----:B------:R-:W-:Y:S01]  /*0320*/  IADD3 R5, R19, R16, RZ ;  /* 0x0000001013057210 */ /* 0x000fe20007ffe0ff */
[----:B------:R-:W-:-:S04]  /*0330*/  IMAD.IADD R3, R17, 0x1, R16 ;  /* 0x0000000111037824 */ /* 0x000fc800078e0210 */
[----:B------:R-:W-:-:S04]  /*0340*/  IMAD.WIDE R2, R3, R14, c[0x0][0x168] ;  /* 0x00005a0003027625 */ /* 0x000fc800078e020e */
[----:B------:R-:W-:Y:S01]  /*0350*/  IMAD.WIDE R4, R5, R14, c[0x0][0x160] ;  /* 0x0000580005047625 */ /* 0x000fe200078e020e */
[----:B------:R0:W2:Y:S04]  /*0360*/  LDG.E.EL R21, desc[UR4][R2.64] ;  /* 0x0000000402157981 */ /* 0x0000a8200c2e1900 */
[----:B------:R1:W2:Y:S01]  /*0370*/  LDG.E.EL R22, desc[UR4][R4.64] ;  /* 0x0000000404167981 */ /* 0x0002a2200c2e1900 */
[----:B------:R-:W-:-:S04]  /*0380*/  IADD3 R6, R16, 0x4, RZ ;  /* 0x0000000410067810 */ /* 0x000fc80007ffe0ff */
[----:B------:R-:W-:Y:S01]  /*0390*/  IADD3 R31, R19, R6, RZ ;  /* 0x00000006131f7210 */ /* 0x000fe20007ffe0ff */
[----:B------:R-:W-:-:S04]  /*03a0*/  IMAD.IADD R29, R17, 0x1, R6 ;  /* 0x00000001111d7824 */ /* 0x000fc800078e0206 */
[----:B------:R-:W-:-:S04]  /*03b0*/  IMAD.WIDE R28, R29, R14, c[0x0][0x168] ;  /* 0x00005a001d1c7625 */ /* 0x000fc800078e020e */
[----:B------:R-:W-:Y:S01]  /*03c0*/  IMAD.WIDE R30, R31, R14, c[0x0][0x160] ;  /* 0x000058001f1e7625 */ /* 0x000fe200078e020e */
[----:B------:R3:W4:Y:S04]  /*03d0*/  LDG.E.EL R23, desc[UR4][R28.64] ;  /* 0x000000041c177981 */ /* 0x000728200c2e1900 */
[----:B------:R-:W4:Y:S01]  /*03e0*/  LDG.E.EL R26, desc[UR4][R30.64] ;  /* 0x000000041e1a7981 */ /* 0x000f22200c2e1900 */
[----:B------:R-:W-:-:S04]  /*03f0*/  IADD3 R6, R16, 0x8, RZ ;  /* 0x0000000810067810 */ /* 0x000fc80007ffe0ff */
[----:B------:R-:W-:Y:S01]  /*0400*/  IADD3 R7, R19, R6, RZ ;  /* 0x0000000613077210 */ /* 0x000fe20007ffe0ff */
[----:B------:R-:W-:-:S04]  /*0410*/  IMAD.IADD R9, R17, 0x1, R6 ;  /* 0x0000000111097824 */ /* 0x000fc800078e0206 */
[----:B------:R-:W-:-:S04]  /*0420*/  IMAD.WIDE R8, R9, R14, c[0x0][0x168] ;  /* 0x00005a0009087625 */ /* 0x000fc800078e020e */
[----:B------:R-:W-:Y:S01]  /*0430*/  IMAD.WIDE R6, R7, R14, c[0x0][0x160] ;  /* 0x0000580007067625 */ /* 0x000fe200078e020e */
[----:B------:R5:W4:Y:S01]  /*0440*/  LDG.E.EL R24, desc[UR4][R8.64] ;  /* 0x0000000408187981 */ /* 0x000b22200c2e1900 */
[----:B0-----:R-:W-:-:S03]  /*0450*/  IADD3 R2, R16, 0xc, RZ ;  /* 0x0000000c10027810 */ /* 0x001fc60007ffe0ff */
[----:B------:R0:W4:Y:S01]  /*0460*/  LDG.E.EL R27, desc[UR4][R6.64] ;  /* 0x00000004061b7981 */ /* 0x000122200c2e1900 */
[----:B-1----:R-:W-:Y:S01]  /*0470*/  IADD3 R5, R19, R2, RZ ;  /* 0x0000000213057210 */ /* 0x002fe20007ffe0ff */
[----:B------:R-:W-:Y:S01]  /*0480*/  IMAD.IADD R3, R17, 0x1, R2 ;  /* 0x0000000111037824 */ /* 0x000fe200078e0202 */
[----:B---3--:R-:W-:-:S03]  /*0490*/  IADD3 R28, R16, 0x10, RZ ;  /* 0x00000010101c7810 */ /* 0x008fc60007ffe0ff */
[----:B------:R-:W-:-:S04]  /*04a0*/  IMAD.WIDE R4, R5, R14, c[0x0][0x160] ;  /* 0x0000580005047625 */ /* 0x000fc800078e020e */
[----:B------:R-:W-:Y:S01]  /*04b0*/  IMAD.WIDE R2, R3, R14, c[0x0][0x168] ;  /* 0x00005a0003027625 */ /* 0x000fe200078e020e */
[----:B-----5:R-:W-:Y:S01]  /*04c0*/  IADD3 R9, R19, R28, RZ ;  /* 0x0000001c13097210 */ /* 0x020fe20007ffe0ff */
[----:B------:R1:W3:Y:S02]  /*04d0*/  LDG.E.EL R4, desc[UR4][R4.64] ;  /* 0x0000000404047981 */ /* 0x0002e4200c2e1900 */
[----:B------:R-:W-:Y:S02]  /*04e0*/  IMAD.IADD R29, R17, 0x1, R28 ;  /* 0x00000001111d7824 */ /* 0x000fe400078e021c */
[----:B------:R5:W3:Y:S01]  /*04f0*/  LDG.E.EL R25, desc[UR4][R2.64] ;  /* 0x0000000402197981 */ /* 0x000ae2200c2e1900 */
[----:B------:R-:W-:-:S04]  /*0500*/  IMAD.WIDE R8, R9, R14, c[0x0][0x160] ;  /* 0x0000580009087625 */ /* 0x000fc800078e020e */
[----:B0-----:R-:W-:Y:S02]  /*0510*/  IMAD.WIDE R6, R29, R14, c[0x0][0x168] ;  /* 0x00005a001d067625 */ /* 0x001fe400078e020e */
[----:B------:R0:W3:Y:S04]  /*0520*/  LDG.E.EL R9, desc[UR4][R8.64] ;  /* 0x0000000408097981 */ /* 0x0000e8200c2e1900 */
[----:B------:R0:W3:Y:S01]  /*0530*/  LDG.E.EL R6, desc[UR4][R6.64] ;  /* 0x0000000406067981 */ /* 0x0000e2200c2e1900 */
[----:B------:R-:W-:Y:S01]  /*0540*/  FSETP.NAN.AND P3, PT, R20, R20, PT ;  /* 0x000000141400720b */ /* 0x000fe20003f68000 */
[----:B--2---:R-:W-:-:S05]  /*0550*/  FADD R21, R21, R22 ;  /* 0x0000001615157221 */ /* 0x004fca0000000000 */
[----:B------:R-:W-:-:S04]  /*0560*/  FSETP.GT.AND P2, PT, R20, R21, PT ;  /* 0x000000151400720b */ /* 0x000fc80003f44000 */
[----:B-----5:R-:W-:-:S04]  /*0570*/  FSEL R3, R20, R21, P2 ;  /* 0x0000001514037208 */ /* 0x020fc80001000000 */
[----:B------:R-:W-:-:S05]  /*0580*/  FSEL R22, R20, R3, P3 ;  /* 0x0000000314167208 */ /* 0x000fca0001800000 */
[----:B------:R-:W-:-:S04]  /*0590*/  FADD R20, -R22, R20 ;  /* 0x0000001416147221 */ /* 0x000fc80000000100 */
[----:B------:R-:W-:Y:S01]  /*05a0*/  FMUL R20, R20, 1.4426950216293334961 ;  /* 0x3fb8aa3b14147820 */ /* 0x000fe20000400000 */
[----:B----4-:R-:W-:Y:S01]  /*05b0*/  FADD R23, R23, R26 ;  /* 0x0000001a17177221 */ /* 0x010fe20000000000 */
[----:B------:R-:W-:-:S03]  /*05c0*/  FADD R2, R21, -R22 ;  /* 0x8000001615027221 */ /* 0x000fc60000000000 */
[----:B------:R-:W-:Y:S01]  /*05d0*/  FSETP.GEU.AND P3, PT, R20, -126, PT ;  /* 0xc2fc00001400780b */ /* 0x000fe20003f6e000 */
[----:B------:R-:W-:Y:S01]  /*05e0*/  FMUL R26, R2, 1.4426950216293334961 ;  /* 0x3fb8aa3b021a7820 */ /* 0x000fe20000400000 */
[CC--:B------:R-:W-:Y:S02]  /*05f0*/  FSETP.GT.AND P4, PT, R22.reuse, R23.reuse, PT ;  /* 0x000000171600720b */ /* 0x0c0fe40003f84000 */
[C---:B------:R-:W-:Y:S02]  /*0600*/  FSETP.NAN.AND P5, PT, R22.reuse, R22, PT ;  /* 0x000000161600720b */ /* 0x040fe40003fa8000 */
[----:B-1----:R-:W-:Y:S02]  /*0610*/  FSEL R5, R22, R23, P4 ;  /* 0x0000001716057208 */ /* 0x002fe40002000000 */
[----:B------:R-:W-:Y:S02]  /*0620*/  FSETP.GEU.AND P2, PT, R26, -126, PT ;  /* 0xc2fc00001a00780b */ /* 0x000fe40003f4e000 */
[----:B------:R-:W-:-:S03]  /*0630*/  FSEL R5, R22, R5, P5 ;  /* 0x0000000516057208 */ /* 0x000fc60002800000 */
[----:B------:R-:W-:Y:S02]  /*0640*/  @!P3 FMUL R20, R20, 0.5 ;  /* 0x3f0000001414b820 */ /* 0x000fe40000400000 */
[----:B------:R-:W-:Y:S02]  /*0650*/  FADD R2, R22, -R5 ;  /* 0x8000000516027221 */ /* 0x000fe40000000000 */
[----:B0-----:R-:W0:Y:S02]  /*0660*/  MUFU.EX2 R7, R20 ;  /* 0x0000001400077308 */ /* 0x001e240000000800 */
[----:B------:R-:W-:Y:S01]  /*0670*/  FMUL R28, R2, 1.4426950216293334961 ;  /* 0x3fb8aa3b021c7820 */ /* 0x000fe20000400000 */
[----:B------:R-:W-:Y:S01]  /*0680*/  FADD R2, R24, R27 ;  /* 0x0000001b18027221 */ /* 0x000fe20000000000 */
[----:B------:R-:W-:Y:S01]  /*0690*/  @!P2 FMUL R26, R26, 0.5 ;  /* 0x3f0000001a1aa820 */ /* 0x000fe20000400000 */
[----:B------:R-:W-:Y:S02]  /*06a0*/  FADD R3, R23, -R5 ;  /* 0x8000000517037221 */ /* 0x000fe40000000000 */
[----:B------:R-:W-:Y:S01]  /*06b0*/  FSETP.GEU.AND P4, PT, R28, -126, PT ;  /* 0xc2fc00001c00780b */ /* 0x000fe20003f8e000 */
[----:B------:R-:W1:Y:S01]  /*06c0*/  MUFU.EX2 R8, R26 ;  /* 0x0000001a00087308 */ /* 0x000e620000000800 */
[----:B------:R-:W-:Y:S01]  /*06d0*/  FSETP.GT.AND P5, PT, R5, R2, PT ;  /* 0x000000020500720b */ /* 0x000fe20003fa4000 */
[----:B------:R-:W-:Y:S01]  /*06e0*/  FMUL R27, R3, 1.4426950216293334961 ;  /* 0x3fb8aa3b031b7820 */ /* 0x000fe20000400000 */
[----:B------:R-:W-:-:S02]  /*06f0*/  FSETP.NAN.AND P6, PT, R5, R5, PT ;  /* 0x000000050500720b */ /* 0x000fc40003fc8000 */
[----:B------:R-:W-:Y:S01]  /*0700*/  FSEL R24, R5, R2, P5 ;  /* 0x0000000205187208 */ /* 0x000fe20002800000 */
[----:B0-----:R-:W-:Y:S01]  /*0710*/  @!P3 FMUL R7, R7, R7 ;  /* 0x000000070707b220 */ /* 0x001fe20000400000 */
[----:B------:R-:W-:Y:S02]  /*0720*/  FSETP.GEU.AND P3, PT, R27, -126, PT ;  /* 0xc2fc00001b00780b */ /* 0x000fe40003f6e000 */
[----:B------:R-:W-:Y:S01]  /*0730*/  FSEL R3, R5, R24, P6 ;  /* 0x0000001805037208 */ /* 0x000fe20003000000 */
[----:B---3--:R-:W-:Y:S02]  /*0740*/  FADD R4, R25, R4 ;  /* 0x0000000419047221 */ /* 0x008fe40000000000 */
[----:B------:R-:W-:Y:S02]  /*0750*/  @!P4 FMUL R28, R28, 0.5 ;  /* 0x3f0000001c1cc820 */ /* 0x000fe40000400000 */
[----:B------:R-:W-:Y:S01]  /*0760*/  FADD R20, R5, -R3 ;  /* 0x8000000305147221 */ /* 0x000fe20000000000 */
[----:B------:R-:W-:Y:S01]  /*0770*/  FSETP.NEU.AND P5, PT, R22, -INF , PT ;  /* 0xff8000001600780b */ /* 0x000fe20003fad000 */
[----:B-1----:R-:W-:Y:S01]  /*0780*/  @!P2 FMUL R8, R8, R8 ;  /* 0x000000080808a220 */ /* 0x002fe20000400000 */
[----:B------:R-:W0:Y:S01]  /*0790*/  MUFU.EX2 R22, R28 ;  /* 0x0000001c00167308 */ /* 0x000e220000000800 */
[----:B------:R-:W-:Y:S01]  /*07a0*/  FMUL R29, R20, 1.4426950216293334961 ;  /* 0x3fb8aa3b141d7820 */ /* 0x000fe20000400000 */
[----:B------:R-:W-:Y:S01]  /*07b0*/  FSETP.GT.AND P2, PT, R3, R4, PT ;  /* 0x000000040300720b */ /* 0x000fe20003f44000 */
[----:B------:R-:W-:Y:S01]  /*07c0*/  @!P3 FMUL R27, R27, 0.5 ;  /* 0x3f0000001b1bb820 */ /* 0x000fe20000400000 */
[----:B------:R-:W-:-:S02]  /*07d0*/  FSEL R7, R7, 1, P5 ;  /* 0x3f80000007077808 */ /* 0x000fc40002800000 */
[----:B------:R-:W-:Y:S02]  /*07e0*/  FSEL R8, R8, 1, P5 ;  /* 0x3f80000008087808 */ /* 0x000fe40002800000 */
[C---:B------:R-:W-:Y:S02]  /*07f0*/  FSETP.NAN.AND P6, PT, R3.reuse, R3, PT ;  /* 0x000000030300720b */ /* 0x040fe40003fc8000 */
[----:B------:R-:W-:Y:S02]  /*0800*/  FSEL R20, R3, R4, P2 ;  /* 0x0000000403147208 */ /* 0x000fe40001000000 */
[----:B------:R-:W-:Y:S01]  /*0810*/  FSETP.GEU.AND P5, PT, R29, -126, PT ;  /* 0xc2fc00001d00780b */ /* 0x000fe20003fae000 */
[----:B------:R-:W-:Y:S01]  /*0820*/  FADD R9, R6, R9 ;  /* 0x0000000906097221 */ /* 0x000fe20000000000 */
[----:B------:R-:W-:Y:S01]  /*0830*/  FSEL R6, R3, R20, P6 ;  /* 0x0000001403067208 */ /* 0x000fe20003000000 */
[----:B------:R-:W1:Y:S01]  /*0840*/  MUFU.EX2 R27, R27 ;  /* 0x0000001b001b7308 */ /* 0x000e620000000800 */
[----:B------:R-:W-:-:S02]  /*0850*/  FADD R24, R2, -R3 ;  /* 0x8000000302187221 */ /* 0x000fc40000000000 */
[-C--:B------:R-:W-:Y:S02]  /*0860*/  FSETP.GT.AND P2, PT, R6, R9.reuse, PT ;  /* 0x000000090600720b */ /* 0x080fe40003f44000 */
[----:B------:R-:W-:Y:S01]  /*0870*/  FMUL R24, R24, 1.4426950216293334961 ;  /* 0x3fb8aa3b18187820 */ /* 0x000fe20000400000 */
[----:B0-----:R-:W-:Y:S01]  /*0880*/  @!P4 FMUL R22, R22, R22 ;  /* 0x000000161616c220 */ /* 0x001fe20000400000 */
[C---:B------:R-:W-:Y:S02]  /*0890*/  FSEL R25, R6.reuse, R9, P2 ;  /* 0x0000000906197208 */ /* 0x040fe40001000000 */
[----:B------:R-:W-:Y:S01]  /*08a0*/  FSETP.NAN.AND P4, PT, R6, R6, PT ;  /* 0x000000060600720b */ /* 0x000fe20003f88000 */
[----:B------:R-:W-:Y:S01]  /*08b0*/  @!P5 FMUL R29, R29, 0.5 ;  /* 0x3f0000001d1dd820 */ /* 0x000fe20000400000 */
[----:B------:R-:W-:Y:S01]  /*08c0*/  FSETP.GEU.AND P6, PT, R24, -126, PT ;  /* 0xc2fc00001800780b */ /* 0x000fe20003fce000 */
[----:B------:R-:W-:Y:S01]  /*08d0*/  FADD R28, R4, -R6 ;  /* 0x80000006041c7221 */ /* 0x000fe20000000000 */
[----:B------:R-:W-:-:S02]  /*08e0*/  FSEL R20, R6, R25, P4 ;  /* 0x0000001906147208 */ /* 0x000fc40002000000 */
[----:B------:R-:W0:Y:S01]  /*08f0*/  MUFU.EX2 R25, R29 ;  /* 0x0000001d00197308 */ /* 0x000e220000000800 */
[----:B------:R-:W-:Y:S01]  /*0900*/  FMUL R30, R28, 1.4426950216293334961 ;  /* 0x3fb8aa3b1c1e7820 */ /* 0x000fe20000400000 */
[----:B-1----:R-:W-:Y:S01]  /*0910*/  @!P3 FMUL R27, R27, R27 ;  /* 0x0000001b1b1bb220 */ /* 0x002fe20000400000 */
[----:B------:R-:W-:Y:S01]  /*0920*/  FSETP.NEU.AND P4, PT, R5, -INF , PT ;  /* 0xff8000000500780b */ /* 0x000fe20003f8d000 */
[--C-:B------:R-:W-:Y:S01]  /*0930*/  FADD R26, R3, -R6.reuse ;  /* 0x80000006031a7221 */ /* 0x100fe20000000000 */
[----:B------:R-:W-:Y:S01]  /*0940*/  FADD R5, -R20, R6 ;  /* 0x0000000614057221 */ /* 0x000fe20000000100 */
[----:B------:R-:W-:Y:S02]  /*0950*/  FSETP.GEU.AND P3, PT, R30, -126, PT ;  /* 0xc2fc00001e00780b */ /* 0x000fe40003f6e000 */
[----:B------:R-:W-:Y:S01]  /*0960*/  FSEL R28, R27, 1, P4 ;  /* 0x3f8000001b1c7808 */ /* 0x000fe20002000000 */
[----:B------:R-:W-:Y:S01]  /*0970*/  FMUL R26, R26, 1.4426950216293334961 ;  /* 0x3fb8aa3b1a1a7820 */ /* 0x000fe20000400000 */
[----:B------:R-:W-:Y:S01]  /*0980*/  FADD R27, R9, -R20 ;  /* 0x80000014091b7221 */ /* 0x000fe20000000000 */
[----:B------:R-:W-:Y:S01]  /*0990*/  @!P6 FMUL R24, R24, 0.5 ;  /* 0x3f0000001818e820 */ /* 0x000fe20000400000 */
[----:B------:R-:W-:-:S02]  /*09a0*/  FMUL R5, R5, 1.4426950216293334961 ;  /* 0x3fb8aa3b05057820 */ /* 0x000fc40000400000 */
[----:B------:R-:W-:Y:S01]  /*09b0*/  FMUL R27, R27, 1.4426950216293334961 ;  /* 0x3fb8aa3b1b1b7820 */ /* 0x000fe20000400000 */
[----:B------:R-:W-:Y:S01]  /*09c0*/  FSETP.GEU.AND P2, PT, R26, -126, PT ;  /* 0xc2fc00001a00780b */ /* 0x000fe20003f4e000 */
[----:B0-----:R-:W-:Y:S01]  /*09d0*/  @!P5 FMUL R25, R25, R25 ;  /* 0x000000191919d220 */ /* 0x001fe20000400000 */
[----:B------:R-:W0:Y:S01]  /*09e0*/  MUFU.EX2 R24, R24 ;  /* 0x0000001800187308 */ /* 0x000e220000000800 */
[----:B------:R-:W-:Y:S02]  /*09f0*/  FSEL R22, R22, 1, P4 ;  /* 0x3f80000016167808 */ /* 0x000fe40002000000 */
[----:B------:R-:W-:Y:S02]  /*0a00*/  FSETP.GEU.AND P4, PT, R5, -126, PT ;  /* 0xc2fc00000500780b */ /* 0x000fe40003f8e000 */
[----:B------:R-:W-:Y:S01]  /*0a10*/  FSETP.GEU.AND P5, PT, R27, -126, PT ;  /* 0xc2fc00001b00780b */ /* 0x000fe20003fae000 */
[----:B------:R-:W-:-:S05]  /*0a20*/  @!P3 FMUL R30, R30, 0.5 ;  /* 0x3f0000001e1eb820 */ /* 0x000fca0000400000 */
[----:B------:R-:W-:Y:S01]  /*0a30*/  @!P2 FMUL R26, R26, 0.5 ;  /* 0x3f0000001a1aa820 */ /* 0x000fe20000400000 */
[----:B------:R-:W1:Y:S04]  /*0a40*/  MUFU.EX2 R30, R30 ;  /* 0x0000001e001e7308 */ /* 0x000e680000000800 */
[----:B------:R-:W-:Y:S01]  /*0a50*/  @!P4 FMUL R5, R5, 0.5 ;  /* 0x3f0000000505c820 */ /* 0x000fe20000400000 */
[----:B0-----:R-:W-:Y:S01]  /*0a60*/  @!P6 FMUL R24, R24, R24 ;  /* 0x000000181818e220 */ /* 0x001fe20000400000 */
[----:B------:R-:W-:Y:S01]  /*0a70*/  @!P5 FMUL R27, R27, 0.5 ;  /* 0x3f0000001b1bd820 */ /* 0x000fe20000400000 */
[----:B------:R-:W-:Y:S01]  /*0a80*/  FSETP.NEU.AND P6, PT, R3, -INF , PT ;  /* 0xff8000000300780b */ /* 0x000fe20003fcd000 */
[----:B------:R-:W0:Y:S01]  /*0a90*/  MUFU.EX2 R26, R26 ;  /* 0x0000001a001a7308 */ /* 0x000e220000000800 */
[----:B------:R-:W-:-:S02]  /*0aa0*/  FFMA R7, R7, R18, R8 ;  /* 0x0000001207077223 */ /* 0x000fc40000000008 */
[----:B------:R-:W-:Y:S02]  /*0ab0*/  FSEL R8, R25, 1, P6 ;  /* 0x3f80000019087808 */ /* 0x000fe40003000000 */
[----:B------:R-:W-:Y:S02]  /*0ac0*/  FSEL R24, R24, 1, P6 ;  /* 0x3f80000018187808 */ /* 0x000fe40003000000 */
[----:B------:R-:W-:Y:S01]  /*0ad0*/  IADD3 R16, P6, R16, 0x14, RZ ;  /* 0x0000001410107810 */ /* 0x000fe20007fde0ff */
[----:B------:R-:W2:Y:S01]  /*0ae0*/  MUFU.EX2 R5, R5 ;  /* 0x0000000500057308 */ /* 0x000ea20000000800 */
[----:B-1----:R-:W-:-:S07]  /*0af0*/  @!P3 FMUL R30, R30, R30 ;  /* 0x0000001e1e1eb220 */ /* 0x002fce0000400000 */
[----:B------:R-:W1:Y:S01]  /*0b00*/  MUFU.EX2 R27, R27 ;  /* 0x0000001b001b7308 */ /* 0x000e620000000800 */
[----:B------:R-:W-:Y:S01]  /*0b10*/  IMAD.X R0, RZ, RZ, R0, P6 ;  /* 0x000000ffff007224 */ /* 0x000fe200030e0600 */
[----:B------:R-:W-:Y:S02]  /*0b20*/  ISETP.GE.U32.AND P3, PT, R16, 0x144, PT ;  /* 0x000001441000780c */ /* 0x000fe40003f66070 */
[----:B------:R-:W-:Y:S01]  /*0b30*/  FSETP.NEU.OR P0, PT, R21, -INF , P0 ;  /* 0xff8000001500780b */ /* 0x000fe2000070d400 */
[----:B0-----:R-:W-:Y:S01]  /*0b40*/  @!P2 FMUL R26, R26, R26 ;  /* 0x0000001a1a1aa220 */ /* 0x001fe20000400000 */
[----:B------:R-:W-:Y:S01]  /*0b50*/  ISETP.GE.U32.AND.EX P3, PT, R0, RZ, PT, P3 ;  /* 0x000000ff0000720c */ /* 0x000fe20003f66130 */
[----:B------:R-:W-:Y:S01]  /*0b60*/  FFMA R7, R7, R22, R28 ;  /* 0x0000001607077223 */ /* 0x000fe2000000001c */
[----:B------:R-:W-:Y:S02]  /*0b70*/  FSETP.NEU.AND P2, PT, R6, -INF , PT ;  /* 0xff8000000600780b */ /* 0x000fe40003f4d000 */
[----:B------:R-:W-:Y:S01]  /*0b80*/  FSETP.NEU.OR P0, PT, R23, -INF , P0 ;  /* 0xff8000001700780b */ /* 0x000fe2000070d400 */
[----:B--2---:R-:W-:Y:S01]  /*0b90*/  @!P4 FMUL R5, R5, R5 ;  /* 0x000000050505c220 */ /* 0x004fe20000400000 */
[----:B------:R-:W-:Y:S01]  /*0ba0*/  FSETP.NEU.AND P4, PT, R20, -INF , PT ;  /* 0xff8000001400780b */ /* 0x000fe20003f8d000 */
[----:B------:R-:W-:Y:S01]  /*0bb0*/  FFMA R7, R7, R8, R24 ;  /* 0x0000000807077223 */ /* 0x000fe20000000018 */
[----:B------:R-:W-:Y:S01]  /*0bc0*/  FSEL R26, R26, 1, P2 ;  /* 0x3f8000001a1a7808 */ /* 0x000fe20001000000 */
[----:B-1----:R-:W-:Y:S01]  /*0bd0*/  @!P5 FMUL R27, R27, R27 ;  /* 0x0000001b1b1bd220 */ /* 0x002fe20000400000 */
[----:B------:R-:W-:-:S02]  /*0be0*/  FSEL R30, R30, 1, P2 ;  /* 0x3f8000001e1e7808 */ /* 0x000fc40001000000 */
[----:B------:R-:W-:Y:S02]  /*0bf0*/  FSETP.NEU.OR P0, PT, R2, -INF , P0 ;  /* 0xff8000000200780b */ /* 0x000fe4000070d400 */
[----:B------:R-:W-:Y:S01]  /*0c00*/  FSEL R5, R5, 1, P4 ;  /* 0x3f80000005057808 */ /* 0x000fe20002000000 */
[----:B------:R-:W-:Y:S01]  /*0c10*/  FFMA R7, R7, R26, R30 ;  /* 0x0000001a07077223 */ /* 0x000fe2000000001e */
[----:B------:R-:W-:Y:S02]  /*0c20*/  FSEL R18, R27, 1, P4 ;  /* 0x3f8000001b127808 */ /* 0x000fe40002000000 */
[----:B------:R-:W-:-:S03]  /*0c30*/  FSETP.NEU.OR P0, PT, R4, -INF , P0 ;  /* 0xff8000000400780b */ /* 0x000fc6000070d400 */
[----:B------:R-:W-:Y:S01]  /*0c40*/  FFMA R18, R5, R7, R18 ;  /* 0x0000000705127223 */ /* 0x000fe20000000012 */
[----:B------:R-:W-:Y:S01]  /*0c50*/  FSETP.NEU.OR P0, PT, R9, -INF , P0 ;  /* 0xff8000000900780b */ /* 0x000fe2000070d400 */
[----:B------:R-:W-:Y:S05]  /*0c60*/  @!P3 BRA `(.L_x_2) ;  /* 0xfffff6b00000b947 */ /* 0x000fea000383ffff */
.L_x_1:
[----:B------:R-:W-:-:S02]  /*0c70*/  NOP ;  /* 0x0000000000007918 */ /* 0x000fc40000000000 */
[----:B------:R-:W-:Y:S05]  /*0c80*/  BSYNC B0 ;  /* 0x0000000000007941 */ /* 0x000fea0003800000 */
.L_x_0:
[----:B------:R-:W0:Y:S01]  /*0c90*/  SHFL.BFLY PT, R3, R20, 0x2, 0x1f ;  /* 0x0c401f0014037f89 */ /* 0x000e2200000e0000 */
[C---:B------:R-:W-:Y:S01]  /*0ca0*/  FSETP.NAN.AND P3, PT, R20.reuse, R20, PT ;  /* 0x000000141400720b */ /* 0x040fe20003f68000 */
[----:B------:R-:W-:Y:S01]  /*0cb0*/  ULDC.64 UR4, c[0x0][0x118] ;  /* 0x0000460000047ab9 */ /* 0x000fe20000000a00 */
[----:B0-----:R-:W-:-:S04]  /*0cc0*/  FSETP.GT.AND P2, PT, R20, R3, PT ;  /* 0x000000031400720b */ /* 0x001fc80003f44000 */
[----:B------:R-:W-:-:S04]  /*0cd0*/  FSEL R3, R20, R3, P2 ;  /* 0x0000000314037208 */ /* 0x000fc80001000000 */
[----:B------:R-:W-:-:S04]  /*0ce0*/  FSEL R0, R20, R3, P3 ;  /* 0x0000000314007208 */ /* 0x000fc80001800000 */
[C---:B------:R-:W-:Y:S01]  /*0cf0*/  FSETP.NAN.AND P3, PT, R0.reuse, R0, PT ;  /* 0x000000000000720b */ /* 0x040fe20003f68000 */
[----:B------:R-:W0:Y:S02]  /*0d00*/  SHFL.BFLY PT, R3, R0, 0x1, 0x1f ;  /* 0x0c201f0000037f89 */ /* 0x000e2400000e0000 */
[----:B0-----:R-:W-:-:S13]  /*0d10*/  FSETP.GT.AND P2, PT, R0, R3, PT ;  /* 0x000000030000720b */ /* 0x001fda0003f44000 */
[----:B------:R-:W-:-:S04]  /*0d20*/  @!P2 FSEL R0, R0, R3, P3 ;  /* 0x000000030000a208 */ /* 0x000fc80001800000 */
[C---:B------:R-:W-:Y:S01]  /*0d30*/  FSETP.NEU.AND P2, PT, R0.reuse, -INF , PT ;  /* 0xff8000000000780b */ /* 0x040fe20003f4d000 */
[----:B------:R-:W-:-:S04]  /*0d40*/  FADD R2, -R0, R20 ;  /* 0x0000001400027221 */ /* 0x000fc80000000100 */
[----:B------:R-:W-:-:S05]  /*0d50*/  FMUL R2, R2, 1.4426950216293334961 ;  /* 0x3fb8aa3b02027820 */ /* 0x000fca0000400000 */
[----:B------:R-:W-:Y:S02]  /*0d60*/  FSEL R5, R2, RZ, P2 ;  /* 0x000000ff02057208 */ /* 0x000fe40001000000 */
[----:B------:R-:W-:Y:S02]  /*0d70*/  SEL R2, RZ, 0x1, !P0 ;  /* 0x00000001ff027807 */ /* 0x000fe40004000000 */
[----:B------:R-:W-:-:S03]  /*0d80*/  FSETP.GEU.AND P2, PT, R5, -126, PT ;  /* 0xc2fc00000500780b */ /* 0x000fc60003f4e000 */
[----:B------:R-:W0:Y:S10]  /*0d90*/  SHFL.BFLY PT, R3, R2, 0x2, 0x1f ;  /* 0x0c401f0002037f89 */ /* 0x000e3400000e0000 */
[----:B------:R-:W-:-:S04]  /*0da0*/  @!P2 FMUL R5, R5, 0.5 ;  /* 0x3f0000000505a820 */ /* 0x000fc80000400000 */
[----:B------:R-:W1:Y:S01]  /*0db0*/  MUFU.EX2 R7, R5 ;  /* 0x0000000500077308 */ /* 0x000e620000000800 */
[----:B0-----:R-:W-:-:S04]  /*0dc0*/  LOP3.LUT R3, R3, R2, RZ, 0xfc, !PT ;  /* 0x0000000203037212 */ /* 0x001fc800078efcff */
[----:B------:R-:W-:Y:S01]  /*0dd0*/  LOP3.LUT R4, R3, 0xff, RZ, 0xc0, !PT ;  /* 0x000000ff03047812 */ /* 0x000fe200078ec0ff */
[----:B-1----:R-:W-:-:S05]  /*0de0*/  @!P2 FMUL R7, R7, R7 ;  /* 0x000000070707a220 */ /* 0x002fca0000400000 */
[----:B------:R-:W0:Y:S01]  /*0df0*/  SHFL.BFLY PT, R4, R4, 0x1, 0x1f ;  /* 0x0c201f0004047f89 */ /* 0x000e2200000e0000 */
[----:B------:R-:W-:-:S06]  /*0e00*/  FMUL R6, R7, R18 ;  /* 0x0000001207067220 */ /* 0x000fcc0000400000 */
[----:B------:R-:W1:Y:S01]  /*0e10*/  SHFL.BFLY PT, R6, R6, 0x2, 0x1f ;  /* 0x0c401f0006067f89 */ /* 0x000e6200000e0000 */
[----:B0-----:R-:W-:Y:S01]  /*0e20*/  LOP3.LUT P0, RZ, R3, 0xff, R4, 0xc8, !PT ;  /* 0x000000ff03ff7812 */ /* 0x001fe2000780c804 */
[----:B-1----:R-:W-:-:S05]  /*0e30*/  FFMA R7, R7, R18, R6 ;  /* 0x0000001207077223 */ /* 0x002fca0000000006 */
[----:B------:R0:W1:Y:S07]  /*0e40*/  SHFL.BFLY PT, R8, R7, 0x1, 0x1f ;  /* 0x0c201f0007087f89 */ /* 0x00006e00000e0000 */
[----:B------:R-:W-:Y:S05]  /*0e50*/  @!P0 BRA `(.L_x_3) ;  /* 0x000002d000008947 */ /* 0x000fea0003800000 */
[----:B------:R-:W-:Y:S01]  /*0e60*/  IMAD R12, R12, 0x5100, R15 ;  /* 0x000051000c0c7824 */ /* 0x000fe200078e020f */
[----:B-1----:R-:W-:-:S04]  /*0e70*/  FADD R14, R7, R8 ;  /* 0x00000008070e7221 */ /* 0x002fc80000000000 */
[----:B------:R-:W-:Y:S02]  /*0e80*/  LEA R13, R13, R12, 0x4 ;  /* 0x0000000c0d0d7211 */ /* 0x000fe400078e20ff */
[----:B------:R-:W-:-:S03]  /*0e90*/  LOP3.LUT R17, R12, 0x3, R11, 0xf8, !PT ;  /* 0x000000030c117812 */ /* 0x000fc600078ef80b */
[----:B------:R-:W-:Y:S02]  /*0ea0*/  IMAD.IADD R15, R10, 0x1, R13 ;  /* 0x000000010a0f7824 */ /* 0x000fe400078e020d */
[----:B------:R-:W-:Y:S02]  /*0eb0*/  CS2R R12, SRZ ;  /* 0x00000000000c7805 */ /* 0x000fe4000001ff00 */
.L_x_4:
[----:B------:R-:W-:Y:S01]  /*0ec0*/  @!P1 MOV R2, 0x0 ;  /* 0x0000000000029802 */ /* 0x000fe20000000f00 */
[----:B------:R-:W-:Y:S01]  /*0ed0*/  @!P1 IMAD.MOV.U32 R3, RZ, RZ, 0x12f00000 ;  /* 0x12f00000ff039424 */ /* 0x000fe200078e00ff */
[----:B------:R-:W-:Y:S01]  /*0ee0*/  @!P1 MOV R8, 0x0 ;  /* 0x0000000000089802 */ /* 0x000fe20000000f00 */
[----:B------:R-:W-:Y:S01]  /*0ef0*/  @!P1 IMAD.MOV.U32 R9, RZ, RZ, 0x12f00000 ;  /* 0x12f00000ff099424 */ /* 0x000fe200078e00ff */
[----:B------:R-:W1:Y:S01]  /*0f00*/  @!P1 R2UR UR6, R2 ;  /* 0x00000000020693c2 */ /* 0x000e6200000e0000 */
[-C--:B------:R-:W-:Y:S01]  /*0f10*/  IADD3 R4, R17, R12.reuse, RZ ;  /* 0x0000000c11047210 */ /* 0x080fe20007ffe0ff */
[----:B0-----:R-:W-:Y:S01]  /*0f20*/  IMAD.MOV.U32 R7, RZ, RZ, 0x4 ;  /* 0x00000004ff077424 */ /* 0x001fe200078e00ff */
[----:B------:R-:W-:Y:S01]  /*0f30*/  IADD3 R6, R15, R12, RZ ;  /* 0x0000000c0f067210 */ /* 0x000fe20007ffe0ff */
[----:B------:R-:W-:-:S02]  /*0f40*/  CS2R R10, SRZ ;  /* 0x00000000000a7805 */ /* 0x000fc4000001ff00 */
[-C--:B------:R-:W-:Y:S02]  /*0f50*/  IMAD.WIDE R4, R4, R7.reuse, c[0x0][0x168] ;  /* 0x00005a0004047625 */ /* 0x080fe400078e0207 */
[----:B------:R-:W1:Y:S02]  /*0f60*/  @!P1 R2UR UR7, R3 ;  /* 0x00000000030793c2 */ /* 0x000e6400000e0000 */
[----:B------:R-:W-:-:S06]  /*0f70*/  IMAD.WIDE R6, R6, R7, c[0x0][0x160] ;  /* 0x0000580006067625 */ /* 0x000fcc00078e0207 */
[----:B------:R-:W0:Y:S08]  /*0f80*/  @!P1 R2UR UR8, R8 ;  /* 0x00000000080893c2 */ /* 0x000e3000000e0000 */
[----:B------:R-:W0:Y:S01]  /*0f90*/  @!P1 R2UR UR9, R9 ;  /* 0x00000000090993c2 */ /* 0x000e2200000e0000 */
[----:B-1----:R-:W2:Y:S04]  /*0fa0*/  @!P1 LDG.E.EF R10, desc[UR6][R4.64] ;  /* 0x00000006040a9981 */ /* 0x002ea8200c0e1900 */
[----:B0-----:R-:W2:Y:S01]  /*0fb0*/  @!P1 LDG.E.EF R11, desc[UR8][R6.64] ;  /* 0x00000008060b9981 */ /* 0x001ea2200c0e1900 */
[C---:B------:R-:W-:Y:S01]  /*0fc0*/  FSETP.GEU.AND P3, PT, |R14|.reuse, 1.175494350822287508e-38, PT ;  /* 0x008000000e00780b */ /* 0x040fe20003f6e200 */
[C---:B------:R-:W-:Y:S01]  /*0fd0*/  FMUL R3, R14.reuse, 0.25 ;  /* 0x3e8000000e037820 */ /* 0x040fe20000400000 */
[----:B------:R-:W-:-:S04]  /*0fe0*/  FSETP.GT.AND P0, PT, |R14|, 8.50705917302346158658e+37, PT ;  /* 0x7e8000000e00780b */ /* 0x000fc80003f04200 */
[----:B------:R-:W-:-:S07]  /*0ff0*/  FSEL R3, R3, R14, P0 ;  /* 0x0000000e03037208 */ /* 0x000fce0000000000 */
[----:B------:R-:W-:-:S06]  /*1000*/  @!P3 FMUL R3, R3, 16777216 ;  /* 0x4b8000000303b820 */ /* 0x000fcc0000400000 */
[----:B------:R-:W-:Y:S01]  /*1010*/  MUFU.RCP R3, R3 ;  /* 0x0000000300037308 */ /* 0x000fe20000001000 */
[----:B--2---:R-:W-:-:S04]  /*1020*/  FADD R11, R11, R10 ;  /* 0x0000000a0b0b7221 */ /* 0x004fc80000000000 */
[----:B------:R-:W-:-:S04]  /*1030*/  FADD R11, -R0, R11 ;  /* 0x0000000b000b7221 */ /* 0x000fc80000000100 */
[----:B------:R-:W-:-:S05]  /*1040*/  FMUL R11, R11, 1.4426950216293334961 ;  /* 0x3fb8aa3b0b0b7820 */ /* 0x000fca0000400000 */
[----:B------:R-:W-:-:S13]  /*1050*/  FSETP.GEU.AND P2, PT, R11, -126, PT ;  /* 0xc2fc00000b00780b */ /* 0x000fda0003f4e000 */
[----:B------:R-:W-:-:S04]  /*1060*/  @!P2 FMUL R11, R11, 0.5 ;  /* 0x3f0000000b0ba820 */ /* 0x000fc80000400000 */
[----:B------:R-:W0:Y:S02]  /*1070*/  MUFU.EX2 R2, R11 ;  /* 0x0000000b00027308 */ /* 0x000e240000000800 */
[----:B0-----:R-:W-:-:S04]  /*1080*/  @!P2 FMUL R2, R2, R2 ;  /* 0x000000020202a220 */ /* 0x001fc80000400000 */
[----:B------:R-:W-:Y:S01]  /*1090*/  @P0 FMUL R2, R2, 0.25 ;  /* 0x3e80000002020820 */ /* 0x000fe20000400000 */
[----:B------:R-:W-:-:S03]  /*10a0*/  IADD3 R12, P0, R12, 0x4, RZ ;  /* 0x000000040c0c7810 */ /* 0x000fc60007f1e0ff */
[----:B------:R-:W-:Y:S01]  /*10b0*/  @!P3 FMUL R2, R2, 16777216 ;  /* 0x4b8000000202b820 */ /* 0x000fe20000400000 */
[----:B------:R-:W-:Y:S02]  /*10c0*/  IADD3.X R13, RZ, R13, RZ, P0, !PT ;  /* 0x0000000dff0d7210 */ /* 0x000fe400007fe4ff */
[----:B------:R-:W-:Y:S01]  /*10d0*/  ISETP.GE.U32.AND P0, PT, R12, 0x144, PT ;  /* 0x000001440c00780c */ /* 0x000fe20003f06070 */
[----:B------:R-:W-:-:S03]  /*10e0*/  FMUL R5, R3, R2 ;  /* 0x0000000203057220 */ /* 0x000fc60000400000 */
[----:B------:R-:W-:Y:S02]  /*10f0*/  ISETP.GE.U32.AND.EX P0, PT, R13, RZ, PT, P0 ;  /* 0x000000ff0d00720c */ /* 0x000fe40003f06100 */
[----:B------:R0:W-:Y:S11]  /*1100*/  @!P1 STG.E [R6.64], R5 ;  /* 0x0000000506009986 */ /* 0x0001f6000c101904 */
[----:B------:R-:W-:Y:S05]  /*1110*/  @!P0 BRA `(.L_x_4) ;  /* 0xfffffda000008947 */ /* 0x000fea000383ffff */
[----:B------:R-:W-:Y:S05]  /*1120*/  EXIT ;  /* 0x000000000000794d */ /* 0x000fea0003800000 */
.L_x_3:
[----:B------:R-:W-:Y:S01]  /*1130*/  IMAD R12, R12, 0x5100, R15 ;  /* 0x000051000c0c7824 */ /* 0x000fe200078e020f */
[----:B------:R-:W-:-:S03]  /*1140*/  MOV R3, 0x4 ;  /* 0x0000000400037802 */ /* 0x000fc60000000f00 */
[----:B------:R-:W-:-:S05]  /*1150*/  IMAD R13, R13, 0x10, R12 ;  /* 0x000000100d0d7824 */ /* 0x000fca00078e020c */
[----:B------:R-:W-:-:S04]  /*1160*/  IADD3 R10, R10, R13, RZ ;  /* 0x0000000d0a0a7210 */ /* 0x000fc80007ffe0ff */
[C---:B------:R-:W-:Y:S01]  /*1170*/  IADD3 R4, R10.reuse, 0x4, RZ ;  /* 0x000000040a047810 */ /* 0x040fe20007ffe0ff */
[CC--:B------:R-:W-:Y:S01]  /*1180*/  IMAD.WIDE R16, R10.reuse, R3.reuse, c[0x0][0x160] ;  /* 0x000058000a107625 */ /* 0x0c0fe200078e0203 */
[C---:B------:R-:W-:Y:S02]  /*1190*/  IADD3 R6, R10.reuse, 0x8, RZ ;  /* 0x000000080a067810 */ /* 0x040fe40007ffe0ff */
[----:B-1----:R-:W-:Y:S01]  /*11a0*/  IADD3 R8, R10, 0xc, RZ ;  /* 0x0000000c0a087810 */ /* 0x002fe20007ffe0ff */
[-C--:B------:R-:W-:Y:S01]  /*11b0*/  IMAD.WIDE R4, R4, R3.reuse, c[0x0][0x160] ;  /* 0x0000580004047625 */ /* 0x080fe200078e0203 */
[C---:B------:R-:W-:Y:S01]  /*11c0*/  IADD3 R12, R10.reuse, 0x10, RZ ;  /* 0x000000100a0c7810 */ /* 0x040fe20007ffe0ff */
[----:B------:R1:W-:Y:S01]  /*11d0*/  @!P1 STG.E [R16.64], RZ ;  /* 0x000000ff10009986 */ /* 0x0003e2000c101904 */
[----:B------:R-:W-:Y:S01]  /*11e0*/  IADD3 R0, R10, 0x1c, RZ ;  /* 0x0000001c0a007810 */ /* 0x000fe20007ffe0ff */
[-C--:B0-----:R-:W-:Y:S01]  /*11f0*/  IMAD.WIDE R6, R6, R3.reuse, c[0x0][0x160] ;  /* 0x0000580006067625 */ /* 0x081fe200078e0203 */
[C---:B------:R-:W-:Y:S01]  /*1200*/  IADD3 R14, R10.reuse, 0x14, RZ ;  /* 0x000000140a0e7810 */ /* 0x040fe20007ffe0ff */
[----:B------:R0:W-:Y:S01]  /*1210*/  @!P1 STG.E [R4.64], RZ ;  /* 0x000000ff04009986 */ /* 0x0001e2000c101904 */
[----:B------:R-:W-:Y:S01]  /*1220*/  IADD3 R18, R10, 0x20, RZ ;  /* 0x000000200a127810 */ /* 0x000fe20007ffe0ff */
[-C--:B------:R-:W-:Y:S01]  /*1230*/  IMAD.WIDE R8, R8, R3.reuse, c[0x0][0x160] ;  /* 0x0000580008087625 */ /* 0x080fe200078e0203 */
[----:B------:R-:W-:Y:S01]  /*1240*/  IADD3 R2, R10, 0x24, RZ ;  /* 0x000000240a027810 */ /* 0x000fe20007ffe0ff */
[----:B------:R-:W-:Y:S02]  /*1250*/  @!P1 STG.E [R6.64], RZ ;  /* 0x000000ff06009986 */ /* 0x000fe4000c101904 */
[-C--:B------:R-:W-:Y:S01]  /*1260*/  IMAD.WIDE R12, R12, R3.reuse, c[0x0][0x160] ;  /* 0x000058000c0c7625 */ /* 0x080fe200078e0203 */
[----:B-1----:R-:W-:Y:S01]  /*1270*/  IADD3 R16, R10, 0x18, RZ ;  /* 0x000000180a107810 */ /* 0x002fe20007ffe0ff */
[----:B------:R-:W-:Y:S02]  /*1280*/  @!P1 STG.E [R8.64], RZ ;  /* 0x000000ff08009986 */ /* 0x000fe4000c101904 */
[-C--:B0-----:R-:W-:Y:S01]  /*1290*/  IMAD.WIDE R4, R0, R3.reuse, c[0x0][0x160] ;  /* 0x0000580000047625 */ /* 0x081fe200078e0203 */
[----:B------:R-:W-:Y:S01]  /*12a0*/  IADD3 R0, R10, 0x28, RZ ;  /* 0x000000280a007810 */ /* 0x000fe20007ffe0ff */
[----:B------:R0:W-:Y:S02]  /*12b0*/  @!P1 STG.E [R12.64], RZ ;  /* 0x000000ff0c009986 */ /* 0x0001e4000c101904 */
[----:B------:R-:W-:-:S04]  /*12c0*/  IMAD.WIDE R14, R14, R3, c[0x0][0x160] ;  /* 0x000058000e0e7625 */ /* 0x000fc800078e0203 */
[-C--:B------:R-:W-:Y:S01]  /*12d0*/  IMAD.WIDE R16, R16, R3.reuse, c[0x0][0x160] ;  /* 0x0000580010107625 */ /* 0x080fe200078e0203 */
[----:B------:R1:W-:Y:S03]  /*12e0*/  @!P1 STG.E [R14.64], RZ ;  /* 0x000000ff0e009986 */ /* 0x0003e6000c101904 */
[-C--:B0-----:R-:W-:Y:S01]  /*12f0*/  IMAD.WIDE R12, R0, R3.reuse, c[0x0][0x160] ;  /* 0x00005800000c7625 */ /* 0x081fe200078e0203 */
[----:B------:R-:W-:Y:S01]  /*1300*/  IADD3 R0, R10, 0x30, RZ ;  /* 0x000000300a007810 */ /* 0x000fe20007ffe0ff */
[----:B------:R0:W-:Y:S02]  /*1310*/  @!P1 STG.E [R16.64], RZ ;  /* 0x000000ff10009986 */ /* 0x0001e4000c101904 */
[-C--:B------:R-:W-:Y:S01]  /*1320*/  IMAD.WIDE R6, R18, R3.reuse, c[0x0][0x160] ;  /* 0x0000580012067625 */ /* 0x080fe200078e0203 */
[C---:B------:R-:W-:Y:S01]  /*1330*/  IADD3 R18, R10.reuse, 0x34, RZ ;  /* 0x000000340a127810 */ /* 0x040fe20007ffe0ff */
[----:B------:R2:W-:Y:S01]  /*1340*/  @!P1 STG.E [R4.64], RZ ;  /* 0x000000ff04009986 */ /* 0x0005e2000c101904 */
[----:B-1----:R-:W-:Y:S01]  /*1350*/  IADD3 R14, R10, 0x2c, RZ ;  /* 0x0000002c0a0e7810 */ /* 0x002fe20007ffe0ff */
[-C--:B------:R-:W-:Y:S01]  /*1360*/  IMAD.WIDE R8, R2, R3.reuse, c[0x0][0x160] ;  /* 0x0000580002087625 */ /* 0x080fe200078e0203 */
[----:B------:R-:W-:Y:S01]  /*1370*/  IADD3 R2, R10, 0x38, RZ ;  /* 0x000000380a027810 */ /* 0x000fe20007ffe0ff */
[----:B------:R-:W-:Y:S02]  /*1380*/  @!P1 STG.E [R6.64], RZ ;  /* 0x000000ff06009986 */ /* 0x000fe4000c101904 */
[-C--:B0-----:R-:W-:Y:S01]  /*1390*/  IMAD.WIDE R16, R0, R3.reuse, c[0x0][0x160] ;  /* 0x0000580000107625 */ /* 0x081fe200078e0203 */
[----:B------:R-:W-:Y:S01]  /*13a0*/  IADD3 R0, R10, 0x3c, RZ ;  /* 0x0000003c0a007810 */ /* 0x000fe20007ffe0ff */
[----:B------:R0:W-:Y:S02]  /*13b0*/  @!P1 STG.E [R8.64], RZ ;  /* 0x000000ff08009986 */ /* 0x0001e4000c101904 */
[----:B------:R-:W-:-:S02]  /*13c0*/  IMAD.WIDE R14, R14, R3, c[0x0][0x160] ;  /* 0x000058000e0e7625 */ /* 0x000fc400078e0203 */
[----:B------:R1:W-:Y:S02]  /*13d0*/  @!P1 STG.E [R12.64], RZ ;  /* 0x000000ff0c009986 */ /* 0x0003e4000c101904 */
[-C--:B--2---:R-:W-:Y:S01]  /*13e0*/  IMAD.WIDE R4, R18, R3.reuse, c[0x0][0x160] ;  /* 0x0000580012047625 */ /* 0x084fe200078e0203 */
[----:B------:R-:W-:Y:S01]  /*13f0*/  IADD3 R18, R10, 0x48, RZ ;  /* 0x000000480a127810 */ /* 0x000fe20007ffe0ff */
[----:B------:R2:W-:Y:S02]  /*1400*/  @!P1 STG.E [R14.64], RZ ;  /* 0x000000ff0e009986 */ /* 0x0005e4000c101904 */
[-C--:B0-----:R-:W-:Y:S01]  /*1410*/  IMAD.WIDE R8, R0, R3.reuse, c[0x0][0x160] ;  /* 0x0000580000087625 */ /* 0x081fe200078e0203 */
[----:B------:R-:W-:Y:S01]  /*1420*/  IADD3 R0, R10, 0x44, RZ ;  /* 0x000000440a007810 */ /* 0x000fe20007ffe0ff */
[----:B------:R0:W-:Y:S02]  /*1430*/  @!P1 STG.E [R16.64], RZ ;  /* 0x000000ff10009986 */ /* 0x0001e4000c101904 */
[-C--:B------:R-:W-:Y:S01]  /*1440*/  IMAD.WIDE R6, R2, R3.reuse, c[0x0][0x160] ;  /* 0x0000580002067625 */ /* 0x080fe200078e0203 */
[C---:B-1----:R-:W-:Y:S01]  /*1450*/  IADD3 R12, R10.reuse, 0x40, RZ ;  /* 0x000000400a0c7810 */ /* 0x042fe20007ffe0ff */
[----:B------:R-:W-:Y:S01]  /*1460*/  @!P1 STG.E [R4.64], RZ ;  /* 0x000000ff04009986 */ /* 0x000fe2000c101904 */
[----:B------:R-:W-:Y:S01]  /*1470*/  IADD3 R2, R10, 0x4c, RZ ;  /* 0x0000004c0a027810 */ /* 0x000fe20007ffe0ff */
[-C--:B--2---:R-:W-:Y:S01]  /*1480*/  IMAD.WIDE R14, R0, R3.reuse, c[0x0][0x160] ;  /* 0x00005800000e7625 */ /* 0x084fe200078e0203 */
[----:B------:R-:W-:Y:S01]  /*1490*/  IADD3 R0, R10, 0x50, RZ ;  /* 0x000000500a007810 */ /* 0x000fe20007ffe0ff */
[----:B------:R1:W-:Y:S02]  /*14a0*/  @!P1 STG.E [R6.64], RZ ;  /* 0x000000ff06009986 */ /* 0x0003e4000c101904 */
[----:B------:R-:W-:-:S02]  /*14b0*/  IMAD.WIDE R12, R12, R3, c[0x0][0x160] ;  /* 0x000058000c0c7625 */ /* 0x000fc400078e0203 */
[----:B------:R2:W-:Y:S02]  /*14c0*/  @!P1 STG.E [R8.64], RZ ;  /* 0x000000ff08009986 */ /* 0x0005e4000c101904 */
[-C--:B0-----:R-:W-:Y:S01]  /*14d0*/  IMAD.WIDE R16, R18, R3.reuse, c[0x0][0x160] ;  /* 0x0000580012107625 */ /* 0x081fe200078e0203 */
[----:B------:R-:W-:Y:S01]  /*14e0*/  IADD3 R18, R10, 0x5c, RZ ;  /* 0x0000005c0a127810 */ /* 0x000fe20007ffe0ff */
[----:B------:R0:W-:Y:S02]  /*14f0*/  @!P1 STG.E [R12.64], RZ ;  /* 0x000000ff0c009986 */ /* 0x0001e4000c101904 */
[-C--:B-1----:R-:W-:Y:S01]  /*1500*/  IMAD.WIDE R6, R0, R3.reuse, c[0x0][0x160] ;  /* 0x0000580000067625 */ /* 0x082fe200078e0203 */
[----:B------:R-:W-:Y:S01]  /*1510*/  IADD3 R0, R10, 0x58, RZ ;  /* 0x000000580a007810 */ /* 0x000fe20007ffe0ff */
[----:B------:R1:W-:Y:S02]  /*1520*/  @!P1 STG.E [R14.64], RZ ;  /* 0x000000ff0e009986 */ /* 0x0003e4000c101904 */
[-C--:B------:R-:W-:Y:S01]  /*1530*/  IMAD.WIDE R4, R2, R3.reuse, c[0x0][0x160] ;  /* 0x0000580002047625 */ /* 0x080fe200078e0203 */
[C---:B--2---:R-:W-:Y:S01]  /*1540*/  IADD3 R8, R10.reuse, 0x54, RZ ;  /* 0x000000540a087810 */ /* 0x044fe20007ffe0ff */
[----:B------:R-:W-:Y:S01]  /*1550*/  @!P1 STG.E [R16.64], RZ ;  /* 0x000000ff10009986 */ /* 0x000fe2000c101904 */
[----:B------:R-:W-:Y:S01]  /*1560*/  IADD3 R2, R10, 0x60, RZ ;  /* 0x000000600a027810 */ /* 0x000fe20007ffe0ff */
[-C--:B0-----:R-:W-:Y:S01]  /*1570*/  IMAD.WIDE R12, R0, R3.reuse, c[0x0][0x160] ;  /* 0x00005800000c7625 */ /* 0x081fe200078e0203 */
[----:B------:R-:W-:Y:S01]  /*1580*/  IADD3 R0, R10, 0x64, RZ ;  /* 0x000000640a007810 */ /* 0x000fe20007ffe0ff */
[----:B------:R0:W-:Y:S02]  /*1590*/  @!P1 STG.E [R4.64], RZ ;  /* 0x000000ff04009986 */ /* 0x0001e4000c101904 */
[----:B------:R-:W-:-:S02]  /*15a0*/  IMAD.WIDE R8, R8, R3, c[0x0][0x160] ;  /* 0x0000580008087625 */ /* 0x000fc400078e0203 */
[----:B------:R2:W-:Y:S02]  /*15b0*/  @!P1 STG.E [R6.64], RZ ;  /* 0x000000ff06009986 */ /* 0x0005e4000c101904 */
[-C--:B-1----:R-:W-:Y:S01]  /*15c0*/  IMAD.WIDE R14, R18, R3.reuse, c[0x0][0x160] ;  /* 0x00005800120e7625 */ /* 0x082fe200078e0203 */
[----:B------:R-:W-:Y:S01]  /*15d0*/  IADD3 R18, R10, 0x70, RZ ;  /* 0x000000700a127810 */ /* 0x000fe20007ffe0ff */
[----:B------:R1:W-:Y:S02]  /*15e0*/  @!P1 STG.E [R8.64], RZ ;  /* 0x000000ff08009986 */ /* 0x0003e4000c101904 */
[-C--:B0-----:R-:W-:Y:S01]  /*15f0*/  IMAD.WIDE R4, R0, R3.reuse, c[0x0][0x160] ;  /* 0x0000580000047625 */ /* 0x081fe200078e0203 */
[----:B------:R-:W-:Y:S01]  /*1600*/  IADD3 R0, R10, 0x6c, RZ ;  /* 0x0000006c0a007810 */ /* 0x000fe20007ffe0ff */
[----:B------:R0:W-:Y:S02]  /*1610*/  @!P1 STG.E [R12.64], RZ ;  /* 0x000000ff0c009986 */ /* 0x0001e4000c101904 */
[-C--:B------:R-:W-:Y:S01]  /*1620*/  IMAD.WIDE R16, R2, R3.reuse, c[0x0][0x160] ;  /* 0x0000580002107625 */ /* 0x080fe200078e0203 */
[C---:B--2---:R-:W-:Y:S01]  /*1630*/  IADD3 R6, R10.reuse, 0x68, RZ ;  /* 0x000000680a067810 */ /* 0x044fe20007ffe0ff */
[----:B------:R-:W-:Y:S01]  /*1640*/  @!P1 STG.E [R14.64], RZ ;  /* 0x000000ff0e009986 */ /* 0x000fe2000c101904 */
[----:B------:R-:W-:Y:S01]  /*1650*/  IADD3 R2, R10, 0x74, RZ ;  /* 0x000000740a027810 */ /* 0x000fe20007ffe0ff */
[-C--:B-1----:R-:W-:Y:S01]  /*1660*/  IMAD.WIDE R8, R0, R3.reuse, c[0x0][0x160] ;  /* 0x0000580000087625 */ /* 0x082fe200078e0203 */
        /* <DEDUP_REMOVED lines=129> */
[----:B------:R-:W-:Y:S02]  /*1e80*/  @!P1 STG.E [R4.64], RZ ;  /* 0x000000ff04009986 */ /* 0x000fe4000c101904 */
[-C--:B------:R-:W-:Y:S01]  /*1e90*/  IMAD.WIDE R8, R2, R3.reuse, c[0x0][0x160] ;  /* 0x0000580002087625 */ /* 0x080fe200078e0203 */
[C---:B--2---:R-:W-:Y:S01]  /*1ea0*/  IADD3 R14, R10.reuse, 0x11c, RZ ;  /* 0x0000011c0a0e7810 */ /* 0x044fe20007ffe0ff */
[----:B------:R1:W-:Y:S01]  /*1eb0*/  @!P1 STG.E [R6.64], RZ ;  /* 0x000000ff06009986 */ /* 0x0003e2000c101904 */
[----:B------:R-:W-:Y:S01]  /*1ec0*/  IADD3 R2, R10, 0x128, RZ ;  /* 0x000001280a027810 */ /* 0x000fe20007ffe0ff */
[-C--:B0-----:R-:W-:Y:S01]  /*1ed0*/  IMAD.WIDE R16, R0, R3.reuse, c[0x0][0x160] ;  /* 0x0000580000107625 */ /* 0x081fe200078e0203 */
[----:B------:R-:W-:Y:S01]  /*1ee0*/  IADD3 R0, R10, 0x12c, RZ ;  /* 0x0000012c0a007810 */ /* 0x000fe20007ffe0ff */
[----:B------:R-:W-:Y:S02]  /*1ef0*/  @!P1 STG.E [R8.64], RZ ;  /* 0x000000ff08009986 */ /* 0x000fe4000c101904 */
[----:B------:R-:W-:-:S02]  /*1f00*/  IMAD.WIDE R14, R14, R3, c[0x0][0x160] ;  /* 0x000058000e0e7625 */ /* 0x000fc400078e0203 */
[----:B------:R0:W-:Y:S02]  /*1f10*/  @!P1 STG.E [R12.64], RZ ;  /* 0x000000ff0c009986 */ /* 0x0001e4000c101904 */
[-C--:B-1----:R-:W-:Y:S01]  /*1f20*/  IMAD.WIDE R6, R2, R3.reuse, c[0x0][0x160] ;  /* 0x0000580002067625 */ /* 0x082fe200078e0203 */
[----:B------:R-:W-:Y:S01]  /*1f30*/  IADD3 R2, R10, 0x134, RZ ;  /* 0x000001340a027810 */ /* 0x000fe20007ffe0ff */
[----:B------:R1:W-:Y:S02]  /*1f40*/  @!P1 STG.E [R14.64], RZ ;  /* 0x000000ff0e009986 */ /* 0x0003e4000c101904 */
[-C--:B------:R-:W-:Y:S01]  /*1f50*/  IMAD.WIDE R4, R18, R3.reuse, c[0x0][0x160] ;  /* 0x0000580012047625 */ /* 0x080fe200078e0203 */
[C---:B------:R-:W-:Y:S01]  /*1f60*/  IADD3 R18, R10.reuse, 0x138, RZ ;  /* 0x000001380a127810 */ /* 0x040fe20007ffe0ff */
[----:B------:R-:W-:Y:S01]  /*1f70*/  @!P1 STG.E [R16.64], RZ ;  /* 0x000000ff10009986 */ /* 0x000fe2000c101904 */
[----:B0-----:R-:W-:Y:S01]  /*1f80*/  IADD3 R12, R10, 0x130, RZ ;  /* 0x000001300a0c7810 */ /* 0x001fe20007ffe0ff */
[-C--:B------:R-:W-:Y:S01]  /*1f90*/  IMAD.WIDE R8, R0, R3.reuse, c[0x0][0x160] ;  /* 0x0000580000087625 */ /* 0x080fe200078e0203 */
[----:B------:R-:W-:Y:S01]  /*1fa0*/  IADD3 R0, R10, 0x13c, RZ ;  /* 0x0000013c0a007810 */ /* 0x000fe20007ffe0ff */
[----:B------:R0:W-:Y:S02]  /*1fb0*/  @!P1 STG.E [R4.64], RZ ;  /* 0x000000ff04009986 */ /* 0x0001e4000c101904 */
[----:B------:R-:W-:-:S02]  /*1fc0*/  IMAD.WIDE R12, R12, R3, c[0x0][0x160] ;  /* 0x000058000c0c7625 */ /* 0x000fc400078e0203 */
[----:B------:R2:W-:Y:S02]  /*1fd0*/  @!P1 STG.E [R6.64], RZ ;  /* 0x000000ff06009986 */ /* 0x0005e4000c101904 */
[-C--:B-1----:R-:W-:Y:S01]  /*1fe0*/  IMAD.WIDE R14, R2, R3.reuse, c[0x0][0x160] ;  /* 0x00005800020e7625 */ /* 0x082fe200078e0203 */
[----:B------:R-:W-:Y:S01]  /*1ff0*/  IADD3 R2, R10, 0x140, RZ ;  /* 0x000001400a027810 */ /* 0x000fe20007ffe0ff */
[----:B------:R2:W-:Y:S02]  /*2000*/  @!P1 STG.E [R8.64], RZ ;  /* 0x000000ff08009986 */ /* 0x0005e4000c101904 */
[-C--:B------:R-:W-:Y:S02]  /*2010*/  IMAD.WIDE R10, R18, R3.reuse, c[0x0][0x160] ;  /* 0x00005800120a7625 */ /* 0x080fe400078e0203 */
[----:B------:R2:W-:Y:S02]  /*2020*/  @!P1 STG.E [R12.64], RZ ;  /* 0x000000ff0c009986 */ /* 0x0005e4000c101904 */
[----:B0-----:R-:W-:-:S02]  /*2030*/  IMAD.WIDE R4, R0, R3, c[0x0][0x160] ;  /* 0x0000580000047625 */ /* 0x001fc400078e0203 */
[----:B------:R2:W-:Y:S02]  /*2040*/  @!P1 STG.E [R14.64], RZ ;  /* 0x000000ff0e009986 */ /* 0x0005e4000c101904 */
[----:B------:R-:W-:Y:S02]  /*2050*/  IMAD.WIDE R2, R2, R3, c[0x0][0x160] ;  /* 0x0000580002027625 */ /* 0x000fe400078e0203 */
[----:B------:R2:W-:Y:S04]  /*2060*/  @!P1 STG.E [R10.64], RZ ;  /* 0x000000ff0a009986 */ /* 0x0005e8000c101904 */
[----:B------:R2:W-:Y:S01]  /*2070*/  @!P1 STG.E [R4.64], RZ ;  /* 0x000000ff04009986 */ /* 0x0005e2000c101904 */
[----:B------:R-:W-:Y:S05]  /*2080*/  @P1 EXIT ;  /* 0x000000000000194d */ /* 0x000fea0003800000 */
[----:B------:R-:W-:Y:S01]  /*2090*/  STG.E [R2.64], RZ ;  /* 0x000000ff02007986 */ /* 0x000fe2000c101904 */
[----:B------:R-:W-:Y:S05]  /*20a0*/  EXIT ;  /* 0x000000000000794d */ /* 0x000fea0003800000 */
.L_x_5:
[----:B------:R-:W-:-:S00]  /*20b0*/  BRA `(.L_x_5) ;  /* 0xfffffff000007947 */ /* 0x000fc0000383ffff */
[----:B------:R-:W-:-:S00]  /*20c0*/  NOP ;  /* 0x0000000000007918 */ /* 0x000fc00000000000 */
        /* <DEDUP_REMOVED lines=11> */
.L_x_6:
